//
// Generated by NVIDIA NVVM Compiler
//
// Compiler Build ID: CL-36424714
// Cuda compilation tools, release 13.0, V13.0.88
// Based on NVVM 20.0.0
//

.version 9.0
.target sm_100
.address_size 64

	// .globl	_Z24matrixTransposeGlobalMemPKfPfi
// _ZZ24matrixTransposeSharedMemPKfPfiE4tile has been demoted

.visible .entry _Z24matrixTransposeGlobalMemPKfPfi(
	.param .u64 .ptr .align 1 _Z24matrixTransposeGlobalMemPKfPfi_param_0,
	.param .u64 .ptr .align 1 _Z24matrixTransposeGlobalMemPKfPfi_param_1,
	.param .u32 _Z24matrixTransposeGlobalMemPKfPfi_param_2
)
{
	.reg .pred 	%p<2>;
	.reg .b32 	%r<13>;
	.reg .b32 	%f<2>;
	.reg .b64 	%rd<9>;

	ld.param.u64 	%rd1, [_Z24matrixTransposeGlobalMemPKfPfi_param_0];
	ld.param.u64 	%rd2, [_Z24matrixTransposeGlobalMemPKfPfi_param_1];
	ld.param.u32 	%r3, [_Z24matrixTransposeGlobalMemPKfPfi_param_2];
	mov.u32 	%r4, %ctaid.y;
	mov.u32 	%r5, %ntid.y;
	mov.u32 	%r6, %tid.y;
	mad.lo.s32 	%r1, %r4, %r5, %r6;
	mov.u32 	%r7, %ctaid.x;
	mov.u32 	%r8, %ntid.x;
	mov.u32 	%r9, %tid.x;
	mad.lo.s32 	%r2, %r7, %r8, %r9;
	max.s32 	%r10, %r1, %r2;
	setp.ge.s32 	%p1, %r10, %r3;
	@%p1 bra 	$L__BB0_2;
	cvta.to.global.u64 	%rd3, %rd1;
	cvta.to.global.u64 	%rd4, %rd2;
	mad.lo.s32 	%r11, %r3, %r1, %r2;
	mul.wide.s32 	%rd5, %r11, 4;
	add.s64 	%rd6, %rd3, %rd5;
	ld.global.f32 	%f1, [%rd6];
	mad.lo.s32 	%r12, %r3, %r2, %r1;
	mul.wide.s32 	%rd7, %r12, 4;
	add.s64 	%rd8, %rd4, %rd7;
	st.global.f32 	[%rd8], %f1;
$L__BB0_2:
	ret;

}
	// .globl	_Z24matrixTransposeSharedMemPKfPfi
.visible .entry _Z24matrixTransposeSharedMemPKfPfi(
	.param .u64 .ptr .align 1 _Z24matrixTransposeSharedMemPKfPfi_param_0,
	.param .u64 .ptr .align 1 _Z24matrixTransposeSharedMemPKfPfi_param_1,
	.param .u32 _Z24matrixTransposeSharedMemPKfPfi_param_2
)
{
	.reg .pred 	%p<9>;
	.reg .b32 	%r<43>;
	.reg .b32 	%f<9>;
	.reg .b64 	%rd<20>;
	// demoted variable
	.shared .align 4 .b8 _ZZ24matrixTransposeSharedMemPKfPfiE4tile[4224];
	ld.param.u64 	%rd2, [_Z24matrixTransposeSharedMemPKfPfi_param_0];
	ld.param.u64 	%rd3, [_Z24matrixTransposeSharedMemPKfPfi_param_1];
	ld.param.u32 	%r18, [_Z24matrixTransposeSharedMemPKfPfi_param_2];
	cvta.to.global.u64 	%rd1, %rd3;
	mov.u32 	%r19, %ctaid.x;
	shl.b32 	%r1, %r19, 5;
	mov.u32 	%r2, %tid.x;
	add.s32 	%r3, %r1, %r2;
	mov.u32 	%r20, %ctaid.y;
	shl.b32 	%r4, %r20, 5;
	mov.u32 	%r5, %tid.y;
	add.s32 	%r6, %r4, %r5;
	shl.b32 	%r21, %r2, 2;
	mov.u32 	%r22, _ZZ24matrixTransposeSharedMemPKfPfiE4tile;
	add.s32 	%r7, %r22, %r21;
	mad.lo.s32 	%r8, %r5, 132, %r7;
	max.s32 	%r23, %r3, %r6;
	setp.ge.s32 	%p1, %r23, %r18;
	@%p1 bra 	$L__BB1_2;
	mad.lo.s32 	%r24, %r6, %r18, %r3;
	mul.wide.s32 	%rd5, %r24, 4;
	add.s64 	%rd4, %rd2, %rd5;
	// begin inline asm
	ld.global.nc.f32 %f1, [%rd4];
	// end inline asm
	st.shared.f32 	[%r8], %f1;
$L__BB1_2:
	add.s32 	%r9, %r6, 8;
	max.s32 	%r25, %r3, %r9;
	setp.ge.s32 	%p2, %r25, %r18;
	@%p2 bra 	$L__BB1_4;
	mad.lo.s32 	%r26, %r9, %r18, %r3;
	mul.wide.s32 	%rd7, %r26, 4;
	add.s64 	%rd6, %rd2, %rd7;
	// begin inline asm
	ld.global.nc.f32 %f2, [%rd6];
	// end inline asm
	st.shared.f32 	[%r8+1056], %f2;
$L__BB1_4:
	add.s32 	%r10, %r6, 16;
	max.s32 	%r27, %r3, %r10;
	setp.ge.s32 	%p3, %r27, %r18;
	@%p3 bra 	$L__BB1_6;
	mad.lo.s32 	%r28, %r10, %r18, %r3;
	mul.wide.s32 	%rd9, %r28, 4;
	add.s64 	%rd8, %rd2, %rd9;
	// begin inline asm
	ld.global.nc.f32 %f3, [%rd8];
	// end inline asm
	st.shared.f32 	[%r8+2112], %f3;
$L__BB1_6:
	add.s32 	%r11, %r6, 24;
	max.s32 	%r29, %r3, %r11;
	setp.ge.s32 	%p4, %r29, %r18;
	@%p4 bra 	$L__BB1_8;
	mad.lo.s32 	%r30, %r11, %r18, %r3;
	mul.wide.s32 	%rd11, %r30, 4;
	add.s64 	%rd10, %rd2, %rd11;
	// begin inline asm
	ld.global.nc.f32 %f4, [%rd10];
	// end inline asm
	st.shared.f32 	[%r8+3168], %f4;
$L__BB1_8:
	bar.sync 	0;
	add.s32 	%r31, %r4, %r2;
	add.s32 	%r13, %r1, %r5;
	shl.b32 	%r32, %r2, 7;
	add.s32 	%r33, %r7, %r32;
	max.s32 	%r34, %r13, %r31;
	setp.ge.s32 	%p5, %r34, %r18;
	shl.b32 	%r35, %r5, 2;
	add.s32 	%r14, %r33, %r35;
	@%p5 bra 	$L__BB1_10;
	ld.shared.f32 	%f5, [%r14];
	mad.lo.s32 	%r36, %r13, %r18, %r31;
	mul.wide.s32 	%rd12, %r36, 4;
	add.s64 	%rd13, %rd1, %rd12;
	st.global.f32 	[%rd13], %f5;
$L__BB1_10:
	add.s32 	%r15, %r13, 8;
	max.s32 	%r37, %r15, %r31;
	setp.ge.s32 	%p6, %r37, %r18;
	@%p6 bra 	$L__BB1_12;
	ld.shared.f32 	%f6, [%r14+32];
	mad.lo.s32 	%r38, %r15, %r18, %r31;
	mul.wide.s32 	%rd14, %r38, 4;
	add.s64 	%rd15, %rd1, %rd14;
	st.global.f32 	[%rd15], %f6;
$L__BB1_12:
	add.s32 	%r16, %r13, 16;
	max.s32 	%r39, %r16, %r31;
	setp.ge.s32 	%p7, %r39, %r18;
	@%p7 bra 	$L__BB1_14;
	ld.shared.f32 	%f7, [%r14+64];
	mad.lo.s32 	%r40, %r16, %r18, %r31;
	mul.wide.s32 	%rd16, %r40, 4;
	add.s64 	%rd17, %rd1, %rd16;
	st.global.f32 	[%rd17], %f7;
$L__BB1_14:
	add.s32 	%r17, %r13, 24;
	max.s32 	%r41, %r17, %r31;
	setp.ge.s32 	%p8, %r41, %r18;
	@%p8 bra 	$L__BB1_16;
	ld.shared.f32 	%f8, [%r14+96];
	mad.lo.s32 	%r42, %r17, %r18, %r31;
	mul.wide.s32 	%rd18, %r42, 4;
	add.s64 	%rd19, %rd1, %rd18;
	st.global.f32 	[%rd19], %f8;
$L__BB1_16:
	ret;

}


// ===== COMPILED SASS (sm_100) =====

	.target	sm_100

	.elftype	@"ET_EXEC"


//--------------------- .note.nv.tkinfo           --------------------------
	.section	.note.nv.tkinfo,"",@"SHT_NOTE"
	.sectionflags	@"SHF_NOTE_NV_TKINFO"
	.tkinfo
        /*0018*/ 	.word	0x00000002
        /*0030*/ 	.string	""
        /*0030*/ 	.string	"ptxas"
        /*0030*/ 	.string	"Cuda compilation tools, release 13.0, V13.0.88"
        /*0030*/ 	.string	"Build cuda_13.0.r13.0/compiler.36424714_0"
        /*0030*/ 	.string	"-arch sm_100 -m 64 "



//--------------------- .note.nv.cuinfo           --------------------------
	.section	.note.nv.cuinfo,"",@"SHT_NOTE"
	.sectionflags	@"SHF_NOTE_NV_CUINFO"
        /*0018*/ 	.short	0x0002
        /*001a*/ 	.short	0x0064
        /*001c*/ 	.short	0x0082
	.zero		2


//--------------------- .nv.info                  --------------------------
	.section	.nv.info,"",@"SHT_CUDA_INFO"
	.align	4


	//----- nvinfo : EIATTR_REGCOUNT
	.align		4
        /*0000*/ 	.byte	0x04, 0x2f
        /*0002*/ 	.short	(.L_1 - .L_0)
	.align		4
.L_0:
        /*0004*/ 	.word	index@(_Z24matrixTransposeGlobalMemPKfPfi)
        /*0008*/ 	.word	0x0000000a


	//----- nvinfo : EIATTR_FRAME_SIZE
	.align		4
.L_1:
        /*000c*/ 	.byte	0x04, 0x11
        /*000e*/ 	.short	(.L_3 - .L_2)
	.align		4
.L_2:
        /*0010*/ 	.word	index@(_Z24matrixTransposeGlobalMemPKfPfi)
        /*0014*/ 	.word	0x00000000


	//----- nvinfo : EIATTR_REGCOUNT
	.align		4
.L_3:
        /*0018*/ 	.byte	0x04, 0x2f
        /*001a*/ 	.short	(.L_5 - .L_4)
	.align		4
.L_4:
        /*001c*/ 	.word	index@(_Z24matrixTransposeSharedMemPKfPfi)
        /*0020*/ 	.word	0x0000001a


	//----- nvinfo : EIATTR_FRAME_SIZE
	.align		4
.L_5:
        /*0024*/ 	.byte	0x04, 0x11
        /*0026*/ 	.short	(.L_7 - .L_6)
	.align		4
.L_6:
        /*0028*/ 	.word	index@(_Z24matrixTransposeSharedMemPKfPfi)
        /*002c*/ 	.word	0x00000000


	//----- nvinfo : EIATTR_MIN_STACK_SIZE
	.align		4
.L_7:
        /*0030*/ 	.byte	0x04, 0x12
        /*0032*/ 	.short	(.L_9 - .L_8)
	.align		4
.L_8:
        /*0034*/ 	.word	index@(_Z24matrixTransposeSharedMemPKfPfi)
        /*0038*/ 	.word	0x00000000


	//----- nvinfo : EIATTR_MIN_STACK_SIZE
	.align		4
.L_9:
        /*003c*/ 	.byte	0x04, 0x12
        /*003e*/ 	.short	(.L_11 - .L_10)
	.align		4
.L_10:
        /*0040*/ 	.word	index@(_Z24matrixTransposeGlobalMemPKfPfi)
        /*0044*/ 	.word	0x00000000
.L_11:


//--------------------- .nv.compat                --------------------------
	.section	.nv.compat,"",@"SHT_CUDA_COMPAT_INFO"
	.align	4
        /*0000*/ 	.byte	0x02, 0x09, 0x00, 0x00, 0x02, 0x02, 0x01, 0x00, 0x02, 0x05, 0x05, 0x00, 0x03, 0x07, 0x01, 0x01
        /*0010*/ 	.byte	0x02, 0x03, 0x00, 0x00, 0x02, 0x06, 0x01, 0x00, 0x04, 0x0b, 0x08, 0x00, 0x09, 0x00, 0x00, 0x00
        /*0020*/ 	.byte	0x00, 0x00, 0x00, 0x00


//--------------------- .nv.info._Z24matrixTransposeSharedMemPKfPfi --------------------------
	.section	.nv.info._Z24matrixTransposeSharedMemPKfPfi,"",@"SHT_CUDA_INFO"
	.sectionflags	@""
	.align	4


	//----- nvinfo : EIATTR_CUDA_API_VERSION
	.align		4
        /*0000*/ 	.byte	0x04, 0x37
        /*0002*/ 	.short	(.L_13 - .L_12)
.L_12:
        /*0004*/ 	.word	0x00000082


	//----- nvinfo : EIATTR_KPARAM_INFO
	.align		4
.L_13:
        /*0008*/ 	.byte	0x04, 0x17
        /*000a*/ 	.short	(.L_15 - .L_14)
.L_14:
        /*000c*/ 	.word	0x00000000
        /*0010*/ 	.short	0x0002
        /*0012*/ 	.short	0x0010
        /*0014*/ 	.byte	0x00, 0xf0, 0x11, 0x00


	//----- nvinfo : EIATTR_KPARAM_INFO
	.align		4
.L_15:
        /*0018*/ 	.byte	0x04, 0x17
        /*001a*/ 	.short	(.L_17 - .L_16)
.L_16:
        /*001c*/ 	.word	0x00000000
        /*0020*/ 	.short	0x0001
        /*0022*/ 	.short	0x0008
        /*0024*/ 	.byte	0x00, 0xf5, 0x21, 0x00


	//----- nvinfo : EIATTR_KPARAM_INFO
	.align		4
.L_17:
        /*0028*/ 	.byte	0x04, 0x17
        /*002a*/ 	.short	(.L_19 - .L_18)
.L_18:
        /*002c*/ 	.word	0x00000000
        /*0030*/ 	.short	0x0000
        /*0032*/ 	.short	0x0000
        /*0034*/ 	.byte	0x00, 0xf5, 0x21, 0x00


	//----- nvinfo : EIATTR_SPARSE_MMA_MASK
	.align		4
.L_19:
        /*0038*/ 	.byte	0x03, 0x50
        /*003a*/ 	.short	0x0000


	//----- nvinfo : EIATTR_MAXREG_COUNT
	.align		4
        /*003c*/ 	.byte	0x03, 0x1b
        /*003e*/ 	.short	0x00ff


	//----- nvinfo : EIATTR_NUM_BARRIERS
	.align		4
        /*0040*/ 	.byte	0x02, 0x4c
        /*0042*/ 	.byte	0x01
	.zero		1


	//----- nvinfo : EIATTR_MERCURY_ISA_VERSION
	.align		4
        /*0044*/ 	.byte	0x03, 0x5f
        /*0046*/ 	.short	0x0101


	//----- nvinfo : EIATTR_VRC_CTA_INIT_COUNT
	.align		4
        /*0048*/ 	.byte	0x02, 0x4a
	.zero		1
	.zero		1


	//----- nvinfo : EIATTR_EXIT_INSTR_OFFSETS
	.align		4
        /*004c*/ 	.byte	0x04, 0x1c
        /*004e*/ 	.short	(.L_21 - .L_20)


	//   ....[0]....
.L_20:
        /*0050*/ 	.word	0x000004c0


	//   ....[1]....
        /*0054*/ 	.word	0x00000520


	//----- nvinfo : EIATTR_CBANK_PARAM_SIZE
	.align		4
.L_21:
        /*0058*/ 	.byte	0x03, 0x19
        /*005a*/ 	.short	0x0014


	//----- nvinfo : EIATTR_PARAM_CBANK
	.align		4
        /*005c*/ 	.byte	0x04, 0x0a
        /*005e*/ 	.short	(.L_23 - .L_22)
	.align		4
.L_22:
        /*0060*/ 	.word	index@(.nv.constant0._Z24matrixTransposeSharedMemPKfPfi)
        /*0064*/ 	.short	0x0380
        /*0066*/ 	.short	0x0014


	//----- nvinfo : EIATTR_SW_WAR
	.align		4
.L_23:
        /*0068*/ 	.byte	0x04, 0x36
        /*006a*/ 	.short	(.L_25 - .L_24)
.L_24:
        /*006c*/ 	.word	0x00000008
.L_25:


//--------------------- .nv.info._Z24matrixTransposeGlobalMemPKfPfi --------------------------
	.section	.nv.info._Z24matrixTransposeGlobalMemPKfPfi,"",@"SHT_CUDA_INFO"
	.sectionflags	@""
	.align	4


	//----- nvinfo : EIATTR_CUDA_API_VERSION
	.align		4
        /*0000*/ 	.byte	0x04, 0x37
        /*0002*/ 	.short	(.L_27 - .L_26)
.L_26:
        /*0004*/ 	.word	0x00000082


	//----- nvinfo : EIATTR_KPARAM_INFO
	.align		4
.L_27:
        /*0008*/ 	.byte	0x04, 0x17
        /*000a*/ 	.short	(.L_29 - .L_28)
.L_28:
        /*000c*/ 	.word	0x00000000
        /*0010*/ 	.short	0x0002
        /*0012*/ 	.short	0x0010
        /*0014*/ 	.byte	0x00, 0xf0, 0x11, 0x00


	//----- nvinfo : EIATTR_KPARAM_INFO
	.align		4
.L_29:
        /*0018*/ 	.byte	0x04, 0x17
        /*001a*/ 	.short	(.L_31 - .L_30)
.L_30:
        /*001c*/ 	.word	0x00000000
        /*0020*/ 	.short	0x0001
        /*0022*/ 	.short	0x0008
        /*0024*/ 	.byte	0x00, 0xf5, 0x21, 0x00


	//----- nvinfo : EIATTR_KPARAM_INFO
	.align		4
.L_31:
        /*0028*/ 	.byte	0x04, 0x17
        /*002a*/ 	.short	(.L_33 - .L_32)
.L_32:
        /*002c*/ 	.word	0x00000000
        /*0030*/ 	.short	0x0000
        /*0032*/ 	.short	0x0000
        /*0034*/ 	.byte	0x00, 0xf5, 0x21, 0x00


	//----- nvinfo : EIATTR_SPARSE_MMA_MASK
	.align		4
.L_33:
        /*0038*/ 	.byte	0x03, 0x50
        /*003a*/ 	.short	0x0000


	//----- nvinfo : EIATTR_MAXREG_COUNT
	.align		4
        /*003c*/ 	.byte	0x03, 0x1b
        /*003e*/ 	.short	0x00ff


	//----- nvinfo : EIATTR_MERCURY_ISA_VERSION
	.align		4
        /*0040*/ 	.byte	0x03, 0x5f
        /*0042*/ 	.short	0x0101


	//----- nvinfo : EIATTR_VRC_CTA_INIT_COUNT
	.align		4
        /*0044*/ 	.byte	0x02, 0x4a
	.zero		1
	.zero		1


	//----- nvinfo : EIATTR_EXIT_INSTR_OFFSETS
	.align		4
        /*0048*/ 	.byte	0x04, 0x1c
        /*004a*/ 	.short	(.L_35 - .L_34)


	//   ....[0]....
.L_34:
        /*004c*/ 	.word	0x000000c0


	//   ....[1]....
        /*0050*/ 	.word	0x00000160


	//----- nvinfo : EIATTR_CBANK_PARAM_SIZE
	.align		4
.L_35:
        /*0054*/ 	.byte	0x03, 0x19
        /*0056*/ 	.short	0x0014


	//----- nvinfo : EIATTR_PARAM_CBANK
	.align		4
        /*0058*/ 	.byte	0x04, 0x0a
        /*005a*/ 	.short	(.L_37 - .L_36)
	.align		4
.L_36:
        /*005c*/ 	.word	index@(.nv.constant0._Z24matrixTransposeGlobalMemPKfPfi)
        /*0060*/ 	.short	0x0380
        /*0062*/ 	.short	0x0014


	//----- nvinfo : EIATTR_SW_WAR
	.align		4
.L_37:
        /*0064*/ 	.byte	0x04, 0x36
        /*0066*/ 	.short	(.L_39 - .L_38)
.L_38:
        /*0068*/ 	.word	0x00000008
.L_39:


//--------------------- .nv.callgraph             --------------------------
	.section	.nv.callgraph,"",@"SHT_CUDA_CALLGRAPH"
	.align	4
	.sectionentsize	8
	.align		4
        /*0000*/ 	.word	0x00000000
	.align		4
        /*0004*/ 	.word	0xffffffff
	.align		4
        /*0008*/ 	.word	0x00000000
	.align		4
        /*000c*/ 	.word	0xfffffffe
	.align		4
        /*0010*/ 	.word	0x00000000
	.align		4
        /*0014*/ 	.word	0xfffffffd
	.align		4
        /*0018*/ 	.word	0x00000000
	.align		4
        /*001c*/ 	.word	0xfffffffc


//--------------------- .text._Z24matrixTransposeSharedMemPKfPfi --------------------------
	.section	.text._Z24matrixTransposeSharedMemPKfPfi,"ax",@progbits
	.align	128
        .global         _Z24matrixTransposeSharedMemPKfPfi
        .type           _Z24matrixTransposeSharedMemPKfPfi,@function
        .size           _Z24matrixTransposeSharedMemPKfPfi,(.L_x_2 - _Z24matrixTransposeSharedMemPKfPfi)
        .other          _Z24matrixTransposeSharedMemPKfPfi,@"STO_CUDA_ENTRY STV_DEFAULT"
_Z24matrixTransposeSharedMemPKfPfi:
.text._Z24matrixTransposeSharedMemPKfPfi:
[----:B------:R-:W-:Y:S01]  /*0000*/  LDC R1, c[0x0][0x37c] ;  /* 0x0000df00ff017b82 */ /* 0x000fe20000000800 */
[----:B------:R-:W0:Y:S01]  /*0010*/  S2R R0, SR_TID.Y ;  /* 0x0000000000007919 */ /* 0x000e220000002200 */
[----:B------:R-:W1:Y:S01]  /*0020*/  LDCU UR8, c[0x0][0x390] ;  /* 0x00007200ff0877ac */ /* 0x000e620008000800 */
[----:B------:R-:W0:Y:S01]  /*0030*/  S2R R7, SR_CTAID.Y ;  /* 0x0000000000077919 */ /* 0x000e220000002600 */
[----:B------:R-:W2:Y:S01]  /*0040*/  LDCU.64 UR6, c[0x0][0x358] ;  /* 0x00006b00ff0677ac */ /* 0x000ea20008000a00 */
[----:B------:R-:W3:Y:S01]  /*0050*/  S2R R13, SR_CTAID.X ;  /* 0x00000000000d7919 */ /* 0x000ee20000002500 */
[----:B------:R-:W3:Y:S01]  /*0060*/  S2R R6, SR_TID.X ;  /* 0x0000000000067919 */ /* 0x000ee20000002100 */
[----:B0-----:R-:W-:-:S04]  /*0070*/  IMAD R15, R7, 0x20, R0 ;  /* 0x00000020070f7824 */ /* 0x001fc800078e0200 */
[C---:B------:R-:W-:Y:S01]  /*0080*/  VIADD R19, R15.reuse, 0x10 ;  /* 0x000000100f137836 */ /* 0x040fe20000000000 */
[C---:B------:R-:W-:Y:S02]  /*0090*/  IADD3 R17, PT, PT, R15.reuse, 0x8, RZ ;  /* 0x000000080f117810 */ /* 0x040fe40007ffe0ff */
[----:B------:R-:W-:Y:S01]  /*00a0*/  IADD3 R21, PT, PT, R15, 0x18, RZ ;  /* 0x000000180f157810 */ /* 0x000fe20007ffe0ff */
[----:B---3--:R-:W-:-:S05]  /*00b0*/  IMAD R12, R13, 0x20, R6 ;  /* 0x000000200d0c7824 */ /* 0x008fca00078e0206 */
[C---:B------:R-:W-:Y:S02]  /*00c0*/  VIMNMX R2, PT, PT, R12.reuse, R15, !PT ;  /* 0x0000000f0c027248 */ /* 0x040fe40007fe0100 */
[C---:B------:R-:W-:Y:S02]  /*00d0*/  VIMNMX R3, PT, PT, R12.reuse, R17, !PT ;  /* 0x000000110c037248 */ /* 0x040fe40007fe0100 */
[C---:B------:R-:W-:Y:S02]  /*00e0*/  VIMNMX R4, PT, PT, R12.reuse, R19, !PT ;  /* 0x000000130c047248 */ /* 0x040fe40007fe0100 */
[----:B------:R-:W-:Y:S02]  /*00f0*/  VIMNMX R5, PT, PT, R12, R21, !PT ;  /* 0x000000150c057248 */ /* 0x000fe40007fe0100 */
[----:B-1----:R-:W-:Y:S02]  /*0100*/  ISETP.GE.AND P3, PT, R2, UR8, PT ;  /* 0x0000000802007c0c */ /* 0x002fe4000bf66270 */
[----:B------:R-:W-:-:S02]  /*0110*/  ISETP.GE.AND P4, PT, R3, UR8, PT ;  /* 0x0000000803007c0c */ /* 0x000fc4000bf86270 */
[----:B------:R-:W-:Y:S02]  /*0120*/  ISETP.GE.AND P5, PT, R4, UR8, PT ;  /* 0x0000000804007c0c */ /* 0x000fe4000bfa6270 */
[----:B------:R-:W-:-:S07]  /*0130*/  ISETP.GE.AND P6, PT, R5, UR8, PT ;  /* 0x0000000805007c0c */ /* 0x000fce000bfc6270 */
[----:B------:R-:W0:Y:S01]  /*0140*/  @!P3 LDC.64 R10, c[0x0][0x380] ;  /* 0x0000e000ff0abb82 */ /* 0x000e220000000a00 */
[--C-:B------:R-:W-:Y:S02]  /*0150*/  @!P3 IMAD R15, R15, UR8, R12.reuse ;  /* 0x000000080f0fbc24 */ /* 0x100fe4000f8e020c */
[--C-:B------:R-:W-:Y:S02]  /*0160*/  @!P4 IMAD R17, R17, UR8, R12.reuse ;  /* 0x000000081111cc24 */ /* 0x100fe4000f8e020c */
[--C-:B------:R-:W-:Y:S02]  /*0170*/  @!P5 IMAD R19, R19, UR8, R12.reuse ;  /* 0x000000081313dc24 */ /* 0x100fe4000f8e020c */
[----:B------:R-:W-:Y:S01]  /*0180*/  @!P6 IMAD R21, R21, UR8, R12 ;  /* 0x000000081515ec24 */ /* 0x000fe2000f8e020c */
[----:B------:R-:W1:Y:S08]  /*0190*/  @!P4 LDC.64 R8, c[0x0][0x380] ;  /* 0x0000e000ff08cb82 */ /* 0x000e700000000a00 */
[----:B------:R-:W3:Y:S08]  /*01a0*/  @!P5 LDC.64 R4, c[0x0][0x380] ;  /* 0x0000e000ff04db82 */ /* 0x000ef00000000a00 */
[----:B------:R-:W4:Y:S01]  /*01b0*/  @!P6 LDC.64 R2, c[0x0][0x380] ;  /* 0x0000e000ff02eb82 */ /* 0x000f220000000a00 */
[----:B0-----:R-:W-:-:S06]  /*01c0*/  @!P3 IMAD.WIDE R14, R15, 0x4, R10 ;  /* 0x000000040f0eb825 */ /* 0x001fcc00078e020a */
[----:B--2---:R-:W2:Y:S01]  /*01d0*/  @!P3 LDG.E.CONSTANT R15, desc[UR6][R14.64] ;  /* 0x000000060e0fb981 */ /* 0x004ea2000c1e9900 */
[----:B-1----:R-:W-:-:S05]  /*01e0*/  @!P4 IMAD.WIDE R8, R17, 0x4, R8 ;  /* 0x000000041108c825 */ /* 0x002fca00078e0208 */
[----:B------:R-:W5:Y:S01]  /*01f0*/  @!P4 LDG.E.CONSTANT R11, desc[UR6][R8.64] ;  /* 0x00000006080bc981 */ /* 0x000f62000c1e9900 */
[----:B---3--:R-:W-:-:S05]  /*0200*/  @!P5 IMAD.WIDE R4, R19, 0x4, R4 ;  /* 0x000000041304d825 */ /* 0x008fca00078e0204 */
[----:B------:R-:W3:Y:S01]  /*0210*/  @!P5 LDG.E.CONSTANT R17, desc[UR6][R4.64] ;  /* 0x000000060411d981 */ /* 0x000ee2000c1e9900 */
[----:B----4-:R-:W-:-:S05]  /*0220*/  @!P6 IMAD.WIDE R2, R21, 0x4, R2 ;  /* 0x000000041502e825 */ /* 0x010fca00078e0202 */
[----:B------:R0:W4:Y:S01]  /*0230*/  @!P6 LDG.E.CONSTANT R19, desc[UR6][R2.64] ;  /* 0x000000060213e981 */ /* 0x000122000c1e9900 */
[----:B------:R-:W1:Y:S01]  /*0240*/  S2UR UR5, SR_CgaCtaId ;  /* 0x00000000000579c3 */ /* 0x000e620000008800 */
[----:B------:R-:W-:Y:S01]  /*0250*/  UMOV UR4, 0x400 ;  /* 0x0000040000047882 */ /* 0x000fe20000000000 */
[----:B------:R-:W-:Y:S01]  /*0260*/  LEA R7, R7, R6, 0x5 ;  /* 0x0000000607077211 */ /* 0x000fe200078e28ff */
[----:B------:R-:W-:Y:S01]  /*0270*/  IMAD R12, R13, 0x20, R0 ;  /* 0x000000200d0c7824 */ /* 0x000fe200078e0200 */
[----:B-1----:R-:W-:-:S06]  /*0280*/  ULEA UR4, UR5, UR4, 0x18 ;  /* 0x0000000405047291 */ /* 0x002fcc000f8ec0ff */
[----:B0-----:R-:W-:-:S05]  /*0290*/  LEA R3, R6, UR4, 0x2 ;  /* 0x0000000406037c11 */ /* 0x001fca000f8e10ff */
[--C-:B------:R-:W-:Y:S02]  /*02a0*/  IMAD R5, R6, 0x80, R3.reuse ;  /* 0x0000008006057824 */ /* 0x100fe400078e0203 */
[----:B------:R-:W-:Y:S02]  /*02b0*/  IMAD R6, R0, 0x84, R3 ;  /* 0x0000008400067824 */ /* 0x000fe400078e0203 */
[C---:B------:R-:W-:Y:S01]  /*02c0*/  VIADD R16, R12.reuse, 0x8 ;  /* 0x000000080c107836 */ /* 0x040fe20000000000 */
[----:B------:R-:W-:Y:S02]  /*02d0*/  IADD3 R10, PT, PT, R12, 0x10, RZ ;  /* 0x000000100c0a7810 */ /* 0x000fe40007ffe0ff */
[C---:B------:R-:W-:Y:S02]  /*02e0*/  VIMNMX R13, PT, PT, R7.reuse, R12, !PT ;  /* 0x0000000c070d7248 */ /* 0x040fe40007fe0100 */
[C---:B------:R-:W-:Y:S02]  /*02f0*/  VIMNMX R8, PT, PT, R7.reuse, R16, !PT ;  /* 0x0000001007087248 */ /* 0x040fe40007fe0100 */
[----:B------:R-:W-:-:S02]  /*0300*/  VIMNMX R4, PT, PT, R7, R10, !PT ;  /* 0x0000000a07047248 */ /* 0x000fc40007fe0100 */
[----:B------:R-:W-:Y:S02]  /*0310*/  ISETP.GE.AND P2, PT, R13, UR8, PT ;  /* 0x000000080d007c0c */ /* 0x000fe4000bf46270 */
[----:B------:R-:W-:Y:S02]  /*0320*/  ISETP.GE.AND P1, PT, R8, UR8, PT ;  /* 0x0000000808007c0c */ /* 0x000fe4000bf26270 */
[----:B------:R-:W-:Y:S02]  /*0330*/  ISETP.GE.AND P0, PT, R4, UR8, PT ;  /* 0x0000000804007c0c */ /* 0x000fe4000bf06270 */
[----:B------:R-:W-:-:S07]  /*0340*/  LEA R0, R0, R5, 0x2 ;  /* 0x0000000500007211 */ /* 0x000fce00078e10ff */
[----:B------:R-:W0:Y:S08]  /*0350*/  @!P2 LDC.64 R8, c[0x0][0x388] ;  /* 0x0000e200ff08ab82 */ /* 0x000e300000000a00 */
[----:B------:R-:W1:Y:S08]  /*0360*/  @!P1 LDC.64 R4, c[0x0][0x388] ;  /* 0x0000e200ff049b82 */ /* 0x000e700000000a00 */
[----:B------:R-:W1:Y:S01]  /*0370*/  @!P0 LDC.64 R2, c[0x0][0x388] ;  /* 0x0000e200ff028b82 */ /* 0x000e620000000a00 */
[----:B------:R-:W-:-:S04]  /*0380*/  IADD3 R14, PT, PT, R12, 0x18, RZ ;  /* 0x000000180c0e7810 */ /* 0x000fc80007ffe0ff */
[----:B------:R-:W-:Y:S01]  /*0390*/  VIMNMX R18, PT, PT, R7, R14, !PT ;  /* 0x0000000e07127248 */ /* 0x000fe20007fe0100 */
[----:B--2---:R-:W-:Y:S04]  /*03a0*/  @!P3 STS [R6], R15 ;  /* 0x0000000f0600b388 */ /* 0x004fe80000000800 */
[----:B-----5:R2:W-:Y:S04]  /*03b0*/  @!P4 STS [R6+0x420], R11 ;  /* 0x0004200b0600c388 */ /* 0x0205e80000000800 */
[----:B---3--:R3:W-:Y:S04]  /*03c0*/  @!P5 STS [R6+0x840], R17 ;  /* 0x000840110600d388 */ /* 0x0087e80000000800 */
[----:B----4-:R-:W-:Y:S01]  /*03d0*/  @!P6 STS [R6+0xc60], R19 ;  /* 0x000c60130600e388 */ /* 0x010fe20000000800 */
[----:B------:R-:W-:Y:S06]  /*03e0*/  BAR.SYNC.DEFER_BLOCKING 0x0 ;  /* 0x0000000000007b1d */ /* 0x000fec0000010000 */
[----:B------:R-:W4:Y:S04]  /*03f0*/  @!P2 LDS R13, [R0] ;  /* 0x00000000000da984 */ /* 0x000f280000000800 */
[----:B------:R-:W5:Y:S04]  /*0400*/  @!P1 LDS R21, [R0+0x20] ;  /* 0x0000200000159984 */ /* 0x000f680000000800 */
[----:B------:R-:W5:Y:S01]  /*0410*/  @!P0 LDS R23, [R0+0x40] ;  /* 0x0000400000178984 */ /* 0x000f620000000800 */
[----:B------:R-:W-:Y:S01]  /*0420*/  ISETP.GE.AND P3, PT, R18, UR8, PT ;  /* 0x0000000812007c0c */ /* 0x000fe2000bf66270 */
[----:B--2---:R-:W-:-:S02]  /*0430*/  @!P2 IMAD R11, R12, UR8, R7 ;  /* 0x000000080c0bac24 */ /* 0x004fc4000f8e0207 */
[--C-:B------:R-:W-:Y:S02]  /*0440*/  @!P1 IMAD R15, R16, UR8, R7.reuse ;  /* 0x00000008100f9c24 */ /* 0x100fe4000f8e0207 */
[----:B---3--:R-:W-:Y:S02]  /*0450*/  @!P0 IMAD R17, R10, UR8, R7 ;  /* 0x000000080a118c24 */ /* 0x008fe4000f8e0207 */
[----:B0-----:R-:W-:-:S04]  /*0460*/  @!P2 IMAD.WIDE R8, R11, 0x4, R8 ;  /* 0x000000040b08a825 */ /* 0x001fc800078e0208 */
[----:B-1----:R-:W-:-:S04]  /*0470*/  @!P1 IMAD.WIDE R4, R15, 0x4, R4 ;  /* 0x000000040f049825 */ /* 0x002fc800078e0204 */
[----:B------:R-:W-:Y:S01]  /*0480*/  @!P0 IMAD.WIDE R2, R17, 0x4, R2 ;  /* 0x0000000411028825 */ /* 0x000fe200078e0202 */
[----:B----4-:R0:W-:Y:S04]  /*0490*/  @!P2 STG.E desc[UR6][R8.64], R13 ;  /* 0x0000000d0800a986 */ /* 0x0101e8000c101906 */
[----:B-----5:R0:W-:Y:S04]  /*04a0*/  @!P1 STG.E desc[UR6][R4.64], R21 ;  /* 0x0000001504009986 */ /* 0x0201e8000c101906 */
[----:B------:R0:W-:Y:S01]  /*04b0*/  @!P0 STG.E desc[UR6][R2.64], R23 ;  /* 0x0000001702008986 */ /* 0x0001e2000c101906 */
[----:B------:R-:W-:Y:S05]  /*04c0*/  @P3 EXIT ;  /* 0x000000000000394d */ /* 0x000fea0003800000 */
[----:B0-----:R-:W0:Y:S01]  /*04d0*/  LDS R5, [R0+0x60] ;  /* 0x0000600000057984 */ /* 0x001e220000000800 */
[----:B------:R-:W1:Y:S01]  /*04e0*/  LDC.64 R2, c[0x0][0x388] ;  /* 0x0000e200ff027b82 */ /* 0x000e620000000a00 */
[----:B------:R-:W-:-:S04]  /*04f0*/  IMAD R7, R14, UR8, R7 ;  /* 0x000000080e077c24 */ /* 0x000fc8000f8e0207 */
[----:B-1----:R-:W-:-:S05]  /*0500*/  IMAD.WIDE R2, R7, 0x4, R2 ;  /* 0x0000000407027825 */ /* 0x002fca00078e0202 */
[----:B0-----:R-:W-:Y:S01]  /*0510*/  STG.E desc[UR6][R2.64], R5 ;  /* 0x0000000502007986 */ /* 0x001fe2000c101906 */
[----:B------:R-:W-:Y:S05]  /*0520*/  EXIT ;  /* 0x000000000000794d */ /* 0x000fea0003800000 */
.L_x_0:
[----:B------:R-:W-:-:S00]  /*0530*/  BRA `(.L_x_0) ;  /* 0xfffffffc00fc7947 */ /* 0x000fc0000383ffff */
[----:B------:R-:W-:-:S00]  /*0540*/  NOP ;  /* 0x0000000000007918 */ /* 0x000fc00000000000 */
        /* <DEDUP_REMOVED lines=11> */
.L_x_2:


//--------------------- .text._Z24matrixTransposeGlobalMemPKfPfi --------------------------
	.section	.text._Z24matrixTransposeGlobalMemPKfPfi,"ax",@progbits
	.align	128
        .global         _Z24matrixTransposeGlobalMemPKfPfi
        .type           _Z24matrixTransposeGlobalMemPKfPfi,@function
        .size           _Z24matrixTransposeGlobalMemPKfPfi,(.L_x_3 - _Z24matrixTransposeGlobalMemPKfPfi)
        .other          _Z24matrixTransposeGlobalMemPKfPfi,@"STO_CUDA_ENTRY STV_DEFAULT"
_Z24matrixTransposeGlobalMemPKfPfi:
.text._Z24matrixTransposeGlobalMemPKfPfi:
[----:B------:R-:W-:Y:S01]  /*0000*/  LDC R1, c[0x0][0x37c] ;  /* 0x0000df00ff017b82 */ /* 0x000fe20000000800 */
[----:B------:R-:W0:Y:S07]  /*0010*/  S2R R3, SR_TID.Y ;  /* 0x0000000000037919 */ /* 0x000e2e0000002200 */
[----:B------:R-:W0:Y:S01]  /*0020*/  LDC R0, c[0x0][0x364] ;  /* 0x0000d900ff007b82 */ /* 0x000e220000000800 */
[----:B------:R-:W1:Y:S01]  /*0030*/  LDCU UR6, c[0x0][0x390] ;  /* 0x00007200ff0677ac */ /* 0x000e620008000800 */
[----:B------:R-:W2:Y:S06]  /*0040*/  S2R R2, SR_TID.X ;  /* 0x0000000000027919 */ /* 0x000eac0000002100 */
[----:B------:R-:W0:Y:S08]  /*0050*/  S2UR UR4, SR_CTAID.Y ;  /* 0x00000000000479c3 */ /* 0x000e300000002600 */
[----:B------:R-:W2:Y:S08]  /*0060*/  S2UR UR5, SR_CTAID.X ;  /* 0x00000000000579c3 */ /* 0x000eb00000002500 */
[----:B------:R-:W2:Y:S01]  /*0070*/  LDC R7, c[0x0][0x360] ;  /* 0x0000d800ff077b82 */ /* 0x000ea20000000800 */
[----:B0-----:R-:W-:-:S02]  /*0080*/  IMAD R0, R0, UR4, R3 ;  /* 0x0000000400007c24 */ /* 0x001fc4000f8e0203 */
[----:B--2---:R-:W-:-:S05]  /*0090*/  IMAD R7, R7, UR5, R2 ;  /* 0x0000000507077c24 */ /* 0x004fca000f8e0202 */
[----:B------:R-:W-:-:S04]  /*00a0*/  VIMNMX R2, PT, PT, R0, R7, !PT ;  /* 0x0000000700027248 */ /* 0x000fc80007fe0100 */
[----:B-1----:R-:W-:-:S13]  /*00b0*/  ISETP.GE.AND P0, PT, R2, UR6, PT ;  /* 0x0000000602007c0c */ /* 0x002fda000bf06270 */
[----:B------:R-:W-:Y:S05]  /*00c0*/  @P0 EXIT ;  /* 0x000000000000094d */ /* 0x000fea0003800000 */
[----:B------:R-:W0:Y:S01]  /*00d0*/  LDC.64 R2, c[0x0][0x380] ;  /* 0x0000e000ff027b82 */ /* 0x000e220000000a00 */
[----:B------:R-:W1:Y:S01]  /*00e0*/  LDCU.64 UR4, c[0x0][0x358] ;  /* 0x00006b00ff0477ac */ /* 0x000e620008000a00 */
[----:B------:R-:W-:-:S04]  /*00f0*/  IMAD R5, R0, UR6, R7 ;  /* 0x0000000600057c24 */ /* 0x000fc8000f8e0207 */
[----:B0-----:R-:W-:Y:S02]  /*0100*/  IMAD.WIDE R2, R5, 0x4, R2 ;  /* 0x0000000405027825 */ /* 0x001fe400078e0202 */
[----:B------:R-:W0:Y:S04]  /*0110*/  LDC.64 R4, c[0x0][0x388] ;  /* 0x0000e200ff047b82 */ /* 0x000e280000000a00 */
[----:B-1----:R-:W2:Y:S01]  /*0120*/  LDG.E R3, desc[UR4][R2.64] ;  /* 0x0000000402037981 */ /* 0x002ea2000c1e1900 */
[----:B------:R-:W-:-:S04]  /*0130*/  IMAD R7, R7, UR6, R0 ;  /* 0x0000000607077c24 */ /* 0x000fc8000f8e0200 */
[----:B0-----:R-:W-:-:S05]  /*0140*/  IMAD.WIDE R4, R7, 0x4, R4 ;  /* 0x0000000407047825 */ /* 0x001fca00078e0204 */
[----:B--2---:R-:W-:Y:S01]  /*0150*/  STG.E desc[UR4][R4.64], R3 ;  /* 0x0000000304007986 */ /* 0x004fe2000c101904 */
[----:B------:R-:W-:Y:S05]  /*0160*/  EXIT ;  /* 0x000000000000794d */ /* 0x000fea0003800000 */
.L_x_1:
        /* <DEDUP_REMOVED lines=9> */
.L_x_3:


//--------------------- .nv.shared._Z24matrixTransposeSharedMemPKfPfi --------------------------
	.section	.nv.shared._Z24matrixTransposeSharedMemPKfPfi,"aw",@nobits
	.sectionflags	@""
	.align	4
.nv.shared._Z24matrixTransposeSharedMemPKfPfi:
	.zero		5248


//--------------------- .nv.shared.reserved.0     --------------------------
	.section	.nv.shared.reserved.0,"aw",@nobits
	.weak		__nv_reservedSMEM_offset_0_alias
	.size		__nv_reservedSMEM_offset_0_alias, 0, 64
	.other		__nv_reservedSMEM_offset_0_alias,@"STO_CUDA_RESERVED_SHARED STV_DEFAULT"
__nv_reservedSMEM_offset_0_alias:
	.zero		0
	.zero		64


//--------------------- .nv.constant0._Z24matrixTransposeSharedMemPKfPfi --------------------------
	.section	.nv.constant0._Z24matrixTransposeSharedMemPKfPfi,"a",@progbits
	.sectionflags	@""
	.align	4
.nv.constant0._Z24matrixTransposeSharedMemPKfPfi:
	.zero		916


//--------------------- .nv.constant0._Z24matrixTransposeGlobalMemPKfPfi --------------------------
	.section	.nv.constant0._Z24matrixTransposeGlobalMemPKfPfi,"a",@progbits
	.sectionflags	@""
	.align	4
.nv.constant0._Z24matrixTransposeGlobalMemPKfPfi:
	.zero		916


//--------------------- SYMBOLS --------------------------

	.type		.nv.reservedSmem.offset0,@object
	.size		.nv.reservedSmem.offset0,0x4
	.type		.nv.reservedSmem.cap,@object
	.size		.nv.reservedSmem.cap,0x4
